	.headerflags	@"EF_CUDA_TEXMODE_UNIFIED EF_CUDA_64BIT_ADDRESS EF_CUDA_ACCELERATORS EF_CUDA_SM90 EF_CUDA_VIRTUAL_SM(EF_CUDA_SM90)"
	.elftype	@"ET_EXEC"


//--------------------- .nv.info                  --------------------------
	.section	.nv.info,"",@"SHT_CUDA_INFO"
	.align	4


	//----- nvinfo : EIATTR_REGCOUNT
	.align		4
        /*0000*/ 	.byte	0x04, 0x2f
        /*0002*/ 	.short	(.L_2 - .L_1)
	.align		4
.L_1:
        /*0004*/ 	.word	index@(triton_poi_fused_mul_tanh_1)
        /*0008*/ 	.word	0x0000000b


	//----- nvinfo : EIATTR_MIN_STACK_SIZE
	.align		4
.L_2:
        /*000c*/ 	.byte	0x04, 0x12
        /*000e*/ 	.short	(.L_4 - .L_3)
	.align		4
.L_3:
        /*0010*/ 	.word	index@(triton_poi_fused_mul_tanh_1)
        /*0014*/ 	.word	0x00000000


	//----- nvinfo : EIATTR_FRAME_SIZE
	.align		4
.L_4:
        /*0018*/ 	.byte	0x04, 0x11
        /*001a*/ 	.short	(.L_6 - .L_5)
	.align		4
.L_5:
        /*001c*/ 	.word	index@(triton_poi_fused_mul_tanh_1)
        /*0020*/ 	.word	0x00000000


	//----- nvinfo : EIATTR_MIN_STACK_SIZE
	.align		4
.L_6:
        /*0024*/ 	.byte	0x04, 0x12
        /*0026*/ 	.short	(.L_8 - .L_7)
	.align		4
.L_7:
        /*0028*/ 	.word	index@(triton_poi_fused_mul_tanh_1)
        /*002c*/ 	.word	0x00000000
.L_8:


//--------------------- .nv.info.triton_poi_fused_mul_tanh_1 --------------------------
	.section	.nv.info.triton_poi_fused_mul_tanh_1,"",@"SHT_CUDA_INFO"
	.sectionflags	@""
	.align	4


	//----- nvinfo : EIATTR_CUDA_API_VERSION
	.align		4
        /*0000*/ 	.byte	0x04, 0x37
        /*0002*/ 	.short	(.L_10 - .L_9)
.L_9:
        /*0004*/ 	.word	0x0000007c


	//----- nvinfo : EIATTR_KPARAM_INFO
	.align		4
.L_10:
        /*0008*/ 	.byte	0x04, 0x17
        /*000a*/ 	.short	(.L_12 - .L_11)
.L_11:
        /*000c*/ 	.word	0x00000000
        /*0010*/ 	.short	0x0002
        /*0012*/ 	.short	0x0010
        /*0014*/ 	.byte	0x00, 0xf0, 0x11, 0x00


	//----- nvinfo : EIATTR_KPARAM_INFO
	.align		4
.L_12:
        /*0018*/ 	.byte	0x04, 0x17
        /*001a*/ 	.short	(.L_14 - .L_13)
.L_13:
        /*001c*/ 	.word	0x00000000
        /*0020*/ 	.short	0x0001
        /*0022*/ 	.short	0x0008
        /*0024*/ 	.byte	0x00, 0xf4, 0x21, 0x00


	//----- nvinfo : EIATTR_KPARAM_INFO
	.align		4
.L_14:
        /*0028*/ 	.byte	0x04, 0x17
        /*002a*/ 	.short	(.L_16 - .L_15)
.L_15:
        /*002c*/ 	.word	0x00000000
        /*0030*/ 	.short	0x0000
        /*0032*/ 	.short	0x0000
        /*0034*/ 	.byte	0x00, 0xf4, 0x21, 0x00


	//----- nvinfo : EIATTR_SPARSE_MMA_MASK
	.align		4
.L_16:
        /*0038*/ 	.byte	0x03, 0x50
        /*003a*/ 	.short	0x0000


	//----- nvinfo : EIATTR_MAXREG_COUNT
	.align		4
        /*003c*/ 	.byte	0x03, 0x1b
        /*003e*/ 	.short	0x00ff


	//----- nvinfo : EIATTR_EXIT_INSTR_OFFSETS
	.align		4
        /*0040*/ 	.byte	0x04, 0x1c
        /*0042*/ 	.short	(.L_18 - .L_17)


	//   ....[0]....
.L_17:
        /*0044*/ 	.word	0x00000280


	//   ....[1]....
        /*0048*/ 	.word	0x000002b0


	//----- nvinfo : EIATTR_REQNTID
	.align		4
.L_18:
        /*004c*/ 	.byte	0x04, 0x10
        /*004e*/ 	.short	(.L_20 - .L_19)
.L_19:
        /*0050*/ 	.word	0x00000080
        /*0054*/ 	.word	0x00000001
        /*0058*/ 	.word	0x00000001


	//----- nvinfo : EIATTR_CRS_STACK_SIZE
	.align		4
.L_20:
        /*005c*/ 	.byte	0x04, 0x1e
        /*005e*/ 	.short	(.L_22 - .L_21)
.L_21:
        /*0060*/ 	.word	0x00000000


	//----- nvinfo : EIATTR_CBANK_PARAM_SIZE
	.align		4
.L_22:
        /*0064*/ 	.byte	0x03, 0x19
        /*0066*/ 	.short	0x0014


	//----- nvinfo : EIATTR_PARAM_CBANK
	.align		4
        /*0068*/ 	.byte	0x04, 0x0a
        /*006a*/ 	.short	(.L_24 - .L_23)
	.align		4
.L_23:
        /*006c*/ 	.word	index@(.nv.constant0.triton_poi_fused_mul_tanh_1)
        /*0070*/ 	.short	0x0210
        /*0072*/ 	.short	0x0014


	//----- nvinfo : EIATTR_SW_WAR
	.align		4
.L_24:
        /*0074*/ 	.byte	0x04, 0x36
        /*0076*/ 	.short	(.L_26 - .L_25)
.L_25:
        /*0078*/ 	.word	0x00000008
.L_26:


//--------------------- .nv.callgraph             --------------------------
	.section	.nv.callgraph,"",@"SHT_CUDA_CALLGRAPH"
	.align	4
	.sectionentsize	8
	.align		4
        /*0000*/ 	.word	0x00000000
	.align		4
        /*0004*/ 	.word	0xffffffff
	.align		4
        /*0008*/ 	.word	0x00000000
	.align		4
        /*000c*/ 	.word	0xfffffffe
	.align		4
        /*0010*/ 	.word	0x00000000
	.align		4
        /*0014*/ 	.word	0xfffffffd
	.align		4
        /*0018*/ 	.word	0x00000000
	.align		4
        /*001c*/ 	.word	0xfffffffc


//--------------------- .nv.constant4             --------------------------
	.section	.nv.constant4,"a",@progbits
	.align	8
	.align		8
.nv.constant4:
        /*0000*/ 	.dword	_$_str


//--------------------- .text.triton_poi_fused_mul_tanh_1 --------------------------
	.section	.text.triton_poi_fused_mul_tanh_1,"ax",@progbits
	.align	128
        .global         triton_poi_fused_mul_tanh_1
        .type           triton_poi_fused_mul_tanh_1,@function
        .size           triton_poi_fused_mul_tanh_1,(.L_x_6 - triton_poi_fused_mul_tanh_1)
        .other          triton_poi_fused_mul_tanh_1,@"STO_CUDA_ENTRY STV_DEFAULT"
triton_poi_fused_mul_tanh_1:
.text.triton_poi_fused_mul_tanh_1:
[----:B------:R-:W0:Y:S02]  /*0000*/  LDC R1, c[0x0][0x28] ;  /* 0x00000a00ff017b82 */ /* 0x000e240000000800 */
[----:B------:R-:W1:Y:S01]  /*0010*/  S2R R0, SR_TID.X ;  /* 0x0000000000007919 */ /* 0x000e620000002100 */
[----:B------:R-:W-:Y:S01]  /*0020*/  ULDC.64 UR4, c[0x0][0x208] ;  /* 0x0000820000047ab9 */ /* 0x000fe20000000a00 */
[----:B------:R-:W-:Y:S01]  /*0030*/  BSSY B0, `(.L_x_0) ;  /* 0x000000a000007945 */ /* 0x000fe20003800000 */
[----:B------:R-:W-:Y:S01]  /*0040*/  HFMA2.MMA R2, -RZ, RZ, 0, 0 ;  /* 0x00000000ff027435 */ /* 0x000fe200000001ff */
[----:B------:R-:W2:Y:S01]  /*0050*/  S2R R5, SR_CTAID.X ;  /* 0x0000000000057919 */ /* 0x000ea20000002500 */
[----:B-1----:R-:W-:-:S04]  /*0060*/  LOP3.LUT R0, R0, 0x7f, RZ, 0xc0, !PT ;  /* 0x0000007f00007812 */ /* 0x002fc800078ec0ff */
[----:B--2---:R-:W-:-:S04]  /*0070*/  LEA R5, R5, R0, 0x7 ;  /* 0x0000000005057211 */ /* 0x004fc800078e38ff */
[----:B------:R-:W-:-:S13]  /*0080*/  ISETP.GE.AND P0, PT, R5, 0x100, PT ;  /* 0x000001000500780c */ /* 0x000fda0003f06270 */
[----:B------:R-:W-:Y:S05]  /*0090*/  @P0 BRA `(.L_x_1) ;  /* 0x00000000000c0947 */ /* 0x000fea0003800000 */
[----:B------:R-:W1:Y:S02]  /*00a0*/  LDC.64 R2, c[0x0][0x210] ;  /* 0x00008400ff027b82 */ /* 0x000e640000000a00 */
[----:B-1----:R-:W-:-:S06]  /*00b0*/  IMAD.WIDE R2, R5, 0x4, R2 ;  /* 0x0000000405027825 */ /* 0x002fcc00078e0202 */
[----:B------:R1:W5:Y:S02]  /*00c0*/  LDG.E R2, desc[UR4][R2.64] ;  /* 0x0000000402027981 */ /* 0x000364000c1e1900 */
.L_x_1:
[----:B------:R-:W-:Y:S05]  /*00d0*/  BSYNC B0 ;  /* 0x0000000000007941 */ /* 0x000fea0003800000 */
.L_x_0:
[----:B-----5:R-:W-:Y:S01]  /*00e0*/  FADD.FTZ R8, |R2|, -RZ ;  /* 0x800000ff02087221 */ /* 0x020fe20000010200 */
[----:B------:R-:W-:Y:S01]  /*00f0*/  BSSY B0, `(.L_x_2) ;  /* 0x0000015000007945 */ /* 0x000fe20003800000 */
[----:B------:R-:W-:-:S03]  /*0100*/  SHF.R.S32.HI R6, RZ, 0x1f, R5 ;  /* 0x0000001fff067819 */ /* 0x000fc60000011405 */
[----:B------:R-:W-:-:S13]  /*0110*/  FSETP.GE.AND P1, PT, R8, 0.60000002384185791016, PT ;  /* 0x3f19999a0800780b */ /* 0x000fda0003f26000 */
[----:B------:R-:W-:Y:S05]  /*0120*/  @!P1 BRA `(.L_x_3) ;  /* 0x0000000000289947 */ /* 0x000fea0003800000 */
[C---:B-1----:R-:W-:Y:S01]  /*0130*/  FMUL R3, R8.reuse, 2.8853900432586669922 ;  /* 0x4038aa3b08037820 */ /* 0x042fe20000400000 */
[----:B------:R-:W-:Y:S02]  /*0140*/  MOV R7, 0x3f800000 ;  /* 0x3f80000000077802 */ /* 0x000fe40000000f00 */
[----:B------:R-:W-:-:S03]  /*0150*/  FSETP.GE.AND P1, PT, R8, 9.010913848876953125, PT ;  /* 0x41102cb40800780b */ /* 0x000fc60003f26000 */
[----:B------:R-:W1:Y:S02]  /*0160*/  MUFU.EX2 R3, R3 ;  /* 0x0000000300037308 */ /* 0x000e640000000800 */
[----:B-1----:R-:W-:-:S06]  /*0170*/  FADD R4, R3, 1 ;  /* 0x3f80000003047421 */ /* 0x002fcc0000000000 */
[----:B------:R-:W1:Y:S02]  /*0180*/  MUFU.RCP R4, R4 ;  /* 0x0000000400047308 */ /* 0x000e640000001000 */
[----:B-1----:R-:W-:-:S05]  /*0190*/  FFMA.FTZ R0, R4, -2, R7 ;  /* 0xc000000004007823 */ /* 0x002fca0000010007 */
[----:B------:R-:W-:-:S04]  /*01a0*/  FSEL R7, R0, 1, !P1 ;  /* 0x3f80000000077808 */ /* 0x000fc80004800000 */
[----:B------:R-:W-:Y:S01]  /*01b0*/  LOP3.LUT R0, R7, 0x80000000, R2, 0xf8, !PT ;  /* 0x8000000007007812 */ /* 0x000fe200078ef802 */
[----:B------:R-:W-:Y:S06]  /*01c0*/  BRA `(.L_x_4) ;  /* 0x00000000001c7947 */ /* 0x000fec0003800000 */
.L_x_3:
[----:B------:R-:W-:Y:S01]  /*01d0*/  HFMA2.MMA R0, -RZ, RZ, 1.125, -9232 ;  /* 0x3c80f082ff007435 */ /* 0x000fe200000001ff */
[----:B-1----:R-:W-:-:S09]  /*01e0*/  FMUL R3, R2, R2 ;  /* 0x0000000202037220 */ /* 0x002fd20000400000 */
[----:B------:R-:W-:-:S04]  /*01f0*/  FFMA.FTZ R0, R3, R0, -0.052303962409496307373 ;  /* 0xbd563cae03007423 */ /* 0x000fc80000010000 */
[----:B------:R-:W-:-:S04]  /*0200*/  FFMA.FTZ R0, R3, R0, 0.1331529766321182251 ;  /* 0x3e08594103007423 */ /* 0x000fc80000010000 */
[----:B------:R-:W-:-:S04]  /*0210*/  FFMA.FTZ R0, R3, R0, -0.33332768082618713379 ;  /* 0xbeaaa9ed03007423 */ /* 0x000fc80000010000 */
[----:B------:R-:W-:-:S04]  /*0220*/  FFMA.FTZ R3, R3, R0, RZ ;  /* 0x0000000003037223 */ /* 0x000fc800000100ff */
[----:B------:R-:W-:-:S07]  /*0230*/  FFMA.FTZ R0, R3, R2, R2 ;  /* 0x0000000203007223 */ /* 0x000fce0000010002 */
.L_x_4:
[----:B------:R-:W-:Y:S05]  /*0240*/  BSYNC B0 ;  /* 0x0000000000007941 */ /* 0x000fea0003800000 */
.L_x_2:
[----:B------:R-:W-:Y:S02]  /*0250*/  ULDC.64 UR6, c[0x0][0x218] ;  /* 0x0000860000067ab9 */ /* 0x000fe40000000a00 */
[----:B------:R-:W-:-:S04]  /*0260*/  LEA R2, P1, R5, UR6, 0x2 ;  /* 0x0000000605027c11 */ /* 0x000fc8000f8210ff */
[----:B------:R-:W-:Y:S01]  /*0270*/  LEA.HI.X R3, R5, UR7, R6, 0x2, P1 ;  /* 0x0000000705037c11 */ /* 0x000fe200088f1406 */
[----:B------:R-:W-:Y:S08]  /*0280*/  @P0 EXIT ;  /* 0x000000000000094d */ /* 0x000ff00003800000 */
[----:B------:R-:W-:-:S05]  /*0290*/  FMUL R5, R0, 4 ;  /* 0x4080000000057820 */ /* 0x000fca0000400000 */
[----:B------:R-:W-:Y:S01]  /*02a0*/  STG.E desc[UR4][R2.64], R5 ;  /* 0x0000000502007986 */ /* 0x000fe2000c101904 */
[----:B------:R-:W-:Y:S05]  /*02b0*/  EXIT ;  /* 0x000000000000794d */ /* 0x000fea0003800000 */
.L_x_5:
[----:B------:R-:W-:-:S00]  /*02c0*/  BRA `(.L_x_5) ;  /* 0xfffffffc00fc7947 */ /* 0x000fc0000383ffff */
[----:B------:R-:W-:-:S00]  /*02d0*/  NOP ;  /* 0x0000000000007918 */ /* 0x000fc00000000000 */
        /* <DEDUP_REMOVED lines=10> */
.L_x_6:


//--------------------- .nv.global.init           --------------------------
	.section	.nv.global.init,"aw",@progbits
.nv.global.init:
	.type		_$_str,@object
	.size		_$_str,(.L_0 - _$_str)
_$_str:
        /*0000*/ 	.byte	0x5f, 0x5f, 0x43, 0x55, 0x44, 0x41, 0x5f, 0x46, 0x54, 0x5a, 0x00
.L_0:


//--------------------- .nv.constant0.triton_poi_fused_mul_tanh_1 --------------------------
	.section	.nv.constant0.triton_poi_fused_mul_tanh_1,"a",@progbits
	.sectionflags	@""
	.align	4
.nv.constant0.triton_poi_fused_mul_tanh_1:
	.zero		548
